//
// Generated by NVIDIA NVVM Compiler
//
// Compiler Build ID: CL-36424714
// Cuda compilation tools, release 13.0, V13.0.88
// Based on NVVM 20.0.0
//

.version 9.0
.target sm_100
.address_size 64

	// .globl	_Z10testKernelPcPiS_S0_
.global .align 8 .u64 tempVar;

.visible .entry _Z10testKernelPcPiS_S0_(
	.param .u64 .ptr .align 1 _Z10testKernelPcPiS_S0__param_0,
	.param .u64 .ptr .align 1 _Z10testKernelPcPiS_S0__param_1,
	.param .u64 .ptr .align 1 _Z10testKernelPcPiS_S0__param_2,
	.param .u64 .ptr .align 1 _Z10testKernelPcPiS_S0__param_3
)
{
	.reg .b16 	%rs<2>;
	.reg .b32 	%r<5>;
	.reg .b64 	%rd<17>;

	ld.param.u64 	%rd3, [_Z10testKernelPcPiS_S0__param_0];
	ld.param.u64 	%rd4, [_Z10testKernelPcPiS_S0__param_1];
	ld.param.u64 	%rd5, [_Z10testKernelPcPiS_S0__param_2];
	ld.param.u64 	%rd6, [_Z10testKernelPcPiS_S0__param_3];
	cvta.to.global.u64 	%rd7, %rd5;
	cvta.to.global.u64 	%rd8, %rd3;
	cvta.to.global.u64 	%rd9, %rd6;
	cvta.to.global.u64 	%rd10, %rd4;
	mov.u32 	%r1, %tid.x;
	cvt.u64.u32 	%rd11, %r1;
	mul.wide.u32 	%rd12, %r1, 4;
	add.s64 	%rd13, %rd10, %rd12;
	ld.global.s32 	%rd14, [%rd13];
	// begin inline asm
	mov.u64 	%rd1, %clock64;
	// end inline asm
	st.global.u32 	[%rd9], %rd1;
	add.s64 	%rd15, %rd8, %rd14;
	ld.global.u8 	%rs1, [%rd15];
	add.s64 	%rd16, %rd7, %rd11;
	st.global.u8 	[%rd16], %rs1;
	// begin inline asm
	mov.u64 	%rd2, %clock64;
	// end inline asm
	ld.global.u32 	%r2, [%rd9];
	cvt.u32.u64 	%r3, %rd2;
	sub.s32 	%r4, %r3, %r2;
	st.global.u32 	[%rd9], %r4;
	ret;

}
	// .globl	_Z11clearKernelPi
.visible .entry _Z11clearKernelPi(
	.param .u64 .ptr .align 1 _Z11clearKernelPi_param_0
)
{
	.reg .b32 	%r<2>;
	.reg .b64 	%rd<8>;

	ld.param.u64 	%rd1, [_Z11clearKernelPi_param_0];
	cvta.to.global.u64 	%rd2, %rd1;
	mov.u32 	%r1, %tid.x;
	mul.wide.u32 	%rd3, %r1, 4;
	add.s64 	%rd4, %rd2, %rd3;
	ld.global.s32 	%rd5, [%rd4];
	ld.global.u64 	%rd6, [tempVar];
	add.s64 	%rd7, %rd6, %rd5;
	st.global.u64 	[tempVar], %rd7;
	ret;

}


// ===== COMPILED SASS (sm_100) =====

	.target	sm_100

	.elftype	@"ET_EXEC"


//--------------------- .note.nv.tkinfo           --------------------------
	.section	.note.nv.tkinfo,"",@"SHT_NOTE"
	.sectionflags	@"SHF_NOTE_NV_TKINFO"
	.tkinfo
        /*0018*/ 	.word	0x00000002
        /*0030*/ 	.string	""
        /*0030*/ 	.string	"ptxas"
        /*0030*/ 	.string	"Cuda compilation tools, release 13.0, V13.0.88"
        /*0030*/ 	.string	"Build cuda_13.0.r13.0/compiler.36424714_0"
        /*0030*/ 	.string	"-arch sm_100 -m 64 "



//--------------------- .note.nv.cuinfo           --------------------------
	.section	.note.nv.cuinfo,"",@"SHT_NOTE"
	.sectionflags	@"SHF_NOTE_NV_CUINFO"
        /*0018*/ 	.short	0x0002
        /*001a*/ 	.short	0x0064
        /*001c*/ 	.short	0x0082
	.zero		2


//--------------------- .nv.info                  --------------------------
	.section	.nv.info,"",@"SHT_CUDA_INFO"
	.align	4


	//----- nvinfo : EIATTR_REGCOUNT
	.align		4
        /*0000*/ 	.byte	0x04, 0x2f
        /*0002*/ 	.short	(.L_2 - .L_1)
	.align		4
.L_1:
        /*0004*/ 	.word	index@(_Z10testKernelPcPiS_S0_)
        /*0008*/ 	.word	0x0000000c


	//----- nvinfo : EIATTR_FRAME_SIZE
	.align		4
.L_2:
        /*000c*/ 	.byte	0x04, 0x11
        /*000e*/ 	.short	(.L_4 - .L_3)
	.align		4
.L_3:
        /*0010*/ 	.word	index@(_Z10testKernelPcPiS_S0_)
        /*0014*/ 	.word	0x00000000


	//----- nvinfo : EIATTR_REGCOUNT
	.align		4
.L_4:
        /*0018*/ 	.byte	0x04, 0x2f
        /*001a*/ 	.short	(.L_6 - .L_5)
	.align		4
.L_5:
        /*001c*/ 	.word	index@(_Z11clearKernelPi)
        /*0020*/ 	.word	0x0000000a


	//----- nvinfo : EIATTR_FRAME_SIZE
	.align		4
.L_6:
        /*0024*/ 	.byte	0x04, 0x11
        /*0026*/ 	.short	(.L_8 - .L_7)
	.align		4
.L_7:
        /*0028*/ 	.word	index@(_Z11clearKernelPi)
        /*002c*/ 	.word	0x00000000


	//----- nvinfo : EIATTR_MIN_STACK_SIZE
	.align		4
.L_8:
        /*0030*/ 	.byte	0x04, 0x12
        /*0032*/ 	.short	(.L_10 - .L_9)
	.align		4
.L_9:
        /*0034*/ 	.word	index@(_Z11clearKernelPi)
        /*0038*/ 	.word	0x00000000


	//----- nvinfo : EIATTR_MIN_STACK_SIZE
	.align		4
.L_10:
        /*003c*/ 	.byte	0x04, 0x12
        /*003e*/ 	.short	(.L_12 - .L_11)
	.align		4
.L_11:
        /*0040*/ 	.word	index@(_Z10testKernelPcPiS_S0_)
        /*0044*/ 	.word	0x00000000
.L_12:


//--------------------- .nv.compat                --------------------------
	.section	.nv.compat,"",@"SHT_CUDA_COMPAT_INFO"
	.align	4
        /*0000*/ 	.byte	0x02, 0x09, 0x00, 0x00, 0x02, 0x02, 0x01, 0x00, 0x02, 0x05, 0x05, 0x00, 0x03, 0x07, 0x01, 0x01
        /*0010*/ 	.byte	0x02, 0x03, 0x00, 0x00, 0x02, 0x06, 0x01, 0x00, 0x04, 0x0b, 0x08, 0x00, 0x09, 0x00, 0x00, 0x00
        /*0020*/ 	.byte	0x00, 0x00, 0x00, 0x00


//--------------------- .nv.info._Z11clearKernelPi --------------------------
	.section	.nv.info._Z11clearKernelPi,"",@"SHT_CUDA_INFO"
	.sectionflags	@""
	.align	4


	//----- nvinfo : EIATTR_CUDA_API_VERSION
	.align		4
        /*0000*/ 	.byte	0x04, 0x37
        /*0002*/ 	.short	(.L_14 - .L_13)
.L_13:
        /*0004*/ 	.word	0x00000082


	//----- nvinfo : EIATTR_KPARAM_INFO
	.align		4
.L_14:
        /*0008*/ 	.byte	0x04, 0x17
        /*000a*/ 	.short	(.L_16 - .L_15)
.L_15:
        /*000c*/ 	.word	0x00000000
        /*0010*/ 	.short	0x0000
        /*0012*/ 	.short	0x0000
        /*0014*/ 	.byte	0x00, 0xf5, 0x21, 0x00


	//----- nvinfo : EIATTR_SPARSE_MMA_MASK
	.align		4
.L_16:
        /*0018*/ 	.byte	0x03, 0x50
        /*001a*/ 	.short	0x0000


	//----- nvinfo : EIATTR_MAXREG_COUNT
	.align		4
        /*001c*/ 	.byte	0x03, 0x1b
        /*001e*/ 	.short	0x00ff


	//----- nvinfo : EIATTR_MERCURY_ISA_VERSION
	.align		4
        /*0020*/ 	.byte	0x03, 0x5f
        /*0022*/ 	.short	0x0101


	//----- nvinfo : EIATTR_VRC_CTA_INIT_COUNT
	.align		4
        /*0024*/ 	.byte	0x02, 0x4a
	.zero		1
	.zero		1


	//----- nvinfo : EIATTR_EXIT_INSTR_OFFSETS
	.align		4
        /*0028*/ 	.byte	0x04, 0x1c
        /*002a*/ 	.short	(.L_18 - .L_17)


	//   ....[0]....
.L_17:
        /*002c*/ 	.word	0x000000b0


	//----- nvinfo : EIATTR_CBANK_PARAM_SIZE
	.align		4
.L_18:
        /*0030*/ 	.byte	0x03, 0x19
        /*0032*/ 	.short	0x0008


	//----- nvinfo : EIATTR_PARAM_CBANK
	.align		4
        /*0034*/ 	.byte	0x04, 0x0a
        /*0036*/ 	.short	(.L_20 - .L_19)
	.align		4
.L_19:
        /*0038*/ 	.word	index@(.nv.constant0._Z11clearKernelPi)
        /*003c*/ 	.short	0x0380
        /*003e*/ 	.short	0x0008


	//----- nvinfo : EIATTR_SW_WAR
	.align		4
.L_20:
        /*0040*/ 	.byte	0x04, 0x36
        /*0042*/ 	.short	(.L_22 - .L_21)
.L_21:
        /*0044*/ 	.word	0x00000008
.L_22:


//--------------------- .nv.info._Z10testKernelPcPiS_S0_ --------------------------
	.section	.nv.info._Z10testKernelPcPiS_S0_,"",@"SHT_CUDA_INFO"
	.sectionflags	@""
	.align	4


	//----- nvinfo : EIATTR_CUDA_API_VERSION
	.align		4
        /*0000*/ 	.byte	0x04, 0x37
        /*0002*/ 	.short	(.L_24 - .L_23)
.L_23:
        /*0004*/ 	.word	0x00000082


	//----- nvinfo : EIATTR_KPARAM_INFO
	.align		4
.L_24:
        /*0008*/ 	.byte	0x04, 0x17
        /*000a*/ 	.short	(.L_26 - .L_25)
.L_25:
        /*000c*/ 	.word	0x00000000
        /*0010*/ 	.short	0x0003
        /*0012*/ 	.short	0x0018
        /*0014*/ 	.byte	0x00, 0xf5, 0x21, 0x00


	//----- nvinfo : EIATTR_KPARAM_INFO
	.align		4
.L_26:
        /*0018*/ 	.byte	0x04, 0x17
        /*001a*/ 	.short	(.L_28 - .L_27)
.L_27:
        /*001c*/ 	.word	0x00000000
        /*0020*/ 	.short	0x0002
        /*0022*/ 	.short	0x0010
        /*0024*/ 	.byte	0x00, 0xf5, 0x21, 0x00


	//----- nvinfo : EIATTR_KPARAM_INFO
	.align		4
.L_28:
        /*0028*/ 	.byte	0x04, 0x17
        /*002a*/ 	.short	(.L_30 - .L_29)
.L_29:
        /*002c*/ 	.word	0x00000000
        /*0030*/ 	.short	0x0001
        /*0032*/ 	.short	0x0008
        /*0034*/ 	.byte	0x00, 0xf5, 0x21, 0x00


	//----- nvinfo : EIATTR_KPARAM_INFO
	.align		4
.L_30:
        /*0038*/ 	.byte	0x04, 0x17
        /*003a*/ 	.short	(.L_32 - .L_31)
.L_31:
        /*003c*/ 	.word	0x00000000
        /*0040*/ 	.short	0x0000
        /*0042*/ 	.short	0x0000
        /*0044*/ 	.byte	0x00, 0xf5, 0x21, 0x00


	//----- nvinfo : EIATTR_SPARSE_MMA_MASK
	.align		4
.L_32:
        /*0048*/ 	.byte	0x03, 0x50
        /*004a*/ 	.short	0x0000


	//----- nvinfo : EIATTR_MAXREG_COUNT
	.align		4
        /*004c*/ 	.byte	0x03, 0x1b
        /*004e*/ 	.short	0x00ff


	//----- nvinfo : EIATTR_MERCURY_ISA_VERSION
	.align		4
        /*0050*/ 	.byte	0x03, 0x5f
        /*0052*/ 	.short	0x0101


	//----- nvinfo : EIATTR_VRC_CTA_INIT_COUNT
	.align		4
        /*0054*/ 	.byte	0x02, 0x4a
	.zero		1
	.zero		1


	//----- nvinfo : EIATTR_EXIT_INSTR_OFFSETS
	.align		4
        /*0058*/ 	.byte	0x04, 0x1c
        /*005a*/ 	.short	(.L_34 - .L_33)


	//   ....[0]....
.L_33:
        /*005c*/ 	.word	0x00000160


	//----- nvinfo : EIATTR_CBANK_PARAM_SIZE
	.align		4
.L_34:
        /*0060*/ 	.byte	0x03, 0x19
        /*0062*/ 	.short	0x0020


	//----- nvinfo : EIATTR_PARAM_CBANK
	.align		4
        /*0064*/ 	.byte	0x04, 0x0a
        /*0066*/ 	.short	(.L_36 - .L_35)
	.align		4
.L_35:
        /*0068*/ 	.word	index@(.nv.constant0._Z10testKernelPcPiS_S0_)
        /*006c*/ 	.short	0x0380
        /*006e*/ 	.short	0x0020


	//----- nvinfo : EIATTR_SW_WAR
	.align		4
.L_36:
        /*0070*/ 	.byte	0x04, 0x36
        /*0072*/ 	.short	(.L_38 - .L_37)
.L_37:
        /*0074*/ 	.word	0x00000008
.L_38:


//--------------------- .nv.callgraph             --------------------------
	.section	.nv.callgraph,"",@"SHT_CUDA_CALLGRAPH"
	.align	4
	.sectionentsize	8
	.align		4
        /*0000*/ 	.word	0x00000000
	.align		4
        /*0004*/ 	.word	0xffffffff
	.align		4
        /*0008*/ 	.word	0x00000000
	.align		4
        /*000c*/ 	.word	0xfffffffe
	.align		4
        /*0010*/ 	.word	0x00000000
	.align		4
        /*0014*/ 	.word	0xfffffffd
	.align		4
        /*0018*/ 	.word	0x00000000
	.align		4
        /*001c*/ 	.word	0xfffffffc


//--------------------- .nv.constant4             --------------------------
	.section	.nv.constant4,"a",@progbits
	.align	8
	.align		8
.nv.constant4:
        /*0000*/ 	.dword	tempVar


//--------------------- .text._Z11clearKernelPi   --------------------------
	.section	.text._Z11clearKernelPi,"ax",@progbits
	.align	128
        .global         _Z11clearKernelPi
        .type           _Z11clearKernelPi,@function
        .size           _Z11clearKernelPi,(.L_x_2 - _Z11clearKernelPi)
        .other          _Z11clearKernelPi,@"STO_CUDA_ENTRY STV_DEFAULT"
_Z11clearKernelPi:
.text._Z11clearKernelPi:
[----:B------:R-:W-:Y:S01]  /*0000*/  LDC R1, c[0x0][0x37c] ;  /* 0x0000df00ff017b82 */ /* 0x000fe20000000800 */
[----:B------:R-:W0:Y:S07]  /*0010*/  S2R R7, SR_TID.X ;  /* 0x0000000000077919 */ /* 0x000e2e0000002100 */
[----:B------:R-:W0:Y:S01]  /*0020*/  LDC.64 R2, c[0x0][0x380] ;  /* 0x0000e000ff027b82 */ /* 0x000e220000000a00 */
[----:B------:R-:W1:Y:S07]  /*0030*/  LDCU.64 UR4, c[0x0][0x358] ;  /* 0x00006b00ff0477ac */ /* 0x000e6e0008000a00 */
[----:B------:R-:W1:Y:S01]  /*0040*/  LDC.64 R4, c[0x4][RZ] ;  /* 0x01000000ff047b82 */ /* 0x000e620000000a00 */
[----:B0-----:R-:W-:-:S02]  /*0050*/  IMAD.WIDE.U32 R2, R7, 0x4, R2 ;  /* 0x0000000407027825 */ /* 0x001fc400078e0002 */
[----:B-1----:R-:W2:Y:S04]  /*0060*/  LDG.E.64 R6, desc[UR4][R4.64] ;  /* 0x0000000404067981 */ /* 0x002ea8000c1e1b00 */
[----:B------:R-:W2:Y:S02]  /*0070*/  LDG.E R3, desc[UR4][R2.64] ;  /* 0x0000000402037981 */ /* 0x000ea4000c1e1900 */
[----:B--2---:R-:W-:-:S04]  /*0080*/  IADD3 R6, P0, PT, R3, R6, RZ ;  /* 0x0000000603067210 */ /* 0x004fc80007f1e0ff */
[----:B------:R-:W-:-:S05]  /*0090*/  LEA.HI.X.SX32 R7, R3, R7, 0x1, P0 ;  /* 0x0000000703077211 */ /* 0x000fca00000f0eff */
[----:B------:R-:W-:Y:S01]  /*00a0*/  STG.E.64 desc[UR4][R4.64], R6 ;  /* 0x0000000604007986 */ /* 0x000fe2000c101b04 */
[----:B------:R-:W-:Y:S05]  /*00b0*/  EXIT ;  /* 0x000000000000794d */ /* 0x000fea0003800000 */
.L_x_0:
[----:B------:R-:W-:-:S00]  /*00c0*/  BRA `(.L_x_0) ;  /* 0xfffffffc00fc7947 */ /* 0x000fc0000383ffff */
[----:B------:R-:W-:-:S00]  /*00d0*/  NOP ;  /* 0x0000000000007918 */ /* 0x000fc00000000000 */
        /* <DEDUP_REMOVED lines=10> */
.L_x_2:


//--------------------- .text._Z10testKernelPcPiS_S0_ --------------------------
	.section	.text._Z10testKernelPcPiS_S0_,"ax",@progbits
	.align	128
        .global         _Z10testKernelPcPiS_S0_
        .type           _Z10testKernelPcPiS_S0_,@function
        .size           _Z10testKernelPcPiS_S0_,(.L_x_3 - _Z10testKernelPcPiS_S0_)
        .other          _Z10testKernelPcPiS_S0_,@"STO_CUDA_ENTRY STV_DEFAULT"
_Z10testKernelPcPiS_S0_:
.text._Z10testKernelPcPiS_S0_:
[----:B------:R-:W-:Y:S01]  /*0000*/  LDC R1, c[0x0][0x37c] ;  /* 0x0000df00ff017b82 */ /* 0x000fe20000000800 */
[----:B------:R-:W0:Y:S07]  /*0010*/  S2R R7, SR_TID.X ;  /* 0x0000000000077919 */ /* 0x000e2e0000002100 */
[----:B------:R-:W0:Y:S01]  /*0020*/  LDC.64 R2, c[0x0][0x388] ;  /* 0x0000e200ff027b82 */ /* 0x000e220000000a00 */
[----:B------:R-:W1:Y:S01]  /*0030*/  LDCU.64 UR4, c[0x0][0x358] ;  /* 0x00006b00ff0477ac */ /* 0x000e620008000a00 */
[----:B0-----:R-:W-:-:S05]  /*0040*/  IMAD.WIDE.U32 R2, R7, 0x4, R2 ;  /* 0x0000000407027825 */ /* 0x001fca00078e0002 */
[----:B-1----:R0:W2:Y:S01]  /*0050*/  LDG.E R0, desc[UR4][R2.64] ;  /* 0x0000000402007981 */ /* 0x0020a2000c1e1900 */
[----:B------:R-:W-:Y:S01]  /*0060*/  CS2R.32 R9, SR_CLOCKLO ;  /* 0x0000000000097805 */ /* 0x000fe20000005000 */
[----:B------:R-:W2:Y:S01]  /*0070*/  LDCU.64 UR6, c[0x0][0x380] ;  /* 0x00007000ff0677ac */ /* 0x000ea20008000a00 */
[----:B0-----:R-:W0:Y:S01]  /*0080*/  LDC.64 R2, c[0x0][0x398] ;  /* 0x0000e600ff027b82 */ /* 0x001e220000000a00 */
[----:B--2---:R-:W-:-:S04]  /*0090*/  IADD3 R4, P0, PT, R0, UR6, RZ ;  /* 0x0000000600047c10 */ /* 0x004fc8000ff1e0ff */
[----:B------:R-:W-:Y:S01]  /*00a0*/  LEA.HI.X.SX32 R5, R0, UR7, 0x1, P0 ;  /* 0x0000000700057c11 */ /* 0x000fe200080f0eff */
[----:B------:R-:W1:Y:S01]  /*00b0*/  LDCU.64 UR6, c[0x0][0x390] ;  /* 0x00007200ff0677ac */ /* 0x000e620008000a00 */
[----:B0-----:R-:W-:Y:S04]  /*00c0*/  STG.E desc[UR4][R2.64], R9 ;  /* 0x0000000902007986 */ /* 0x001fe8000c101904 */
[----:B------:R-:W2:Y:S01]  /*00d0*/  LDG.E.U8 R5, desc[UR4][R4.64] ;  /* 0x0000000404057981 */ /* 0x000ea2000c1e1100 */
[----:B-1----:R-:W-:-:S05]  /*00e0*/  IADD3 R6, P0, PT, R7, UR6, RZ ;  /* 0x0000000607067c10 */ /* 0x002fca000ff1e0ff */
[----:B------:R-:W-:-:S05]  /*00f0*/  IMAD.X R7, RZ, RZ, UR7, P0 ;  /* 0x00000007ff077e24 */ /* 0x000fca00080e06ff */
[----:B--2---:R0:W-:Y:S01]  /*0100*/  STG.E.U8 desc[UR4][R6.64], R5 ;  /* 0x0000000506007986 */ /* 0x0041e2000c101104 */
[----:B------:R-:W0:Y:S01]  /*0110*/  S2UR UR6, SR_CLOCKLO ;  /* 0x00000000000679c3 */ /* 0x000e220000005000 */
[----:B------:R-:W-:Y:S02]  /*0120*/  NOP ;  /* 0x0000000000007918 */ /* 0x000fe40000000000 */
[----:B------:R-:W0:Y:S02]  /*0130*/  LDG.E R0, desc[UR4][R2.64] ;  /* 0x0000000402007981 */ /* 0x000e24000c1e1900 */
[----:B0-----:R-:W-:-:S05]  /*0140*/  IADD3 R5, PT, PT, -R0, UR6, RZ ;  /* 0x0000000600057c10 */ /* 0x001fca000fffe1ff */
[----:B------:R-:W-:Y:S01]  /*0150*/  STG.E desc[UR4][R2.64], R5 ;  /* 0x0000000502007986 */ /* 0x000fe2000c101904 */
[----:B------:R-:W-:Y:S05]  /*0160*/  EXIT ;  /* 0x000000000000794d */ /* 0x000fea0003800000 */
.L_x_1:
        /* <DEDUP_REMOVED lines=9> */
.L_x_3:


//--------------------- .nv.shared.reserved.0     --------------------------
	.section	.nv.shared.reserved.0,"aw",@nobits
	.weak		__nv_reservedSMEM_offset_0_alias
	.size		__nv_reservedSMEM_offset_0_alias, 0, 64
	.other		__nv_reservedSMEM_offset_0_alias,@"STO_CUDA_RESERVED_SHARED STV_DEFAULT"
__nv_reservedSMEM_offset_0_alias:
	.zero		0
	.zero		64


//--------------------- .nv.global                --------------------------
	.section	.nv.global,"aw",@nobits
	.align	8
.nv.global:
	.type		tempVar,@object
	.size		tempVar,(.L_0 - tempVar)
tempVar:
	.zero		8
.L_0:


//--------------------- .nv.constant0._Z11clearKernelPi --------------------------
	.section	.nv.constant0._Z11clearKernelPi,"a",@progbits
	.sectionflags	@""
	.align	4
.nv.constant0._Z11clearKernelPi:
	.zero		904


//--------------------- .nv.constant0._Z10testKernelPcPiS_S0_ --------------------------
	.section	.nv.constant0._Z10testKernelPcPiS_S0_,"a",@progbits
	.sectionflags	@""
	.align	4
.nv.constant0._Z10testKernelPcPiS_S0_:
	.zero		928


//--------------------- SYMBOLS --------------------------

	.type		.nv.reservedSmem.offset0,@object
	.size		.nv.reservedSmem.offset0,0x4
